//
// Generated by NVIDIA NVVM Compiler
//
// Compiler Build ID: CL-36424714
// Cuda compilation tools, release 13.0, V13.0.88
// Based on NVVM 20.0.0
//

.version 9.0
.target sm_100
.address_size 64

	// .globl	_Z9smilarityP21similarity_parametersPcS1_PiS2_PxS3_

.visible .entry _Z9smilarityP21similarity_parametersPcS1_PiS2_PxS3_(
	.param .u64 .ptr .align 1 _Z9smilarityP21similarity_parametersPcS1_PiS2_PxS3__param_0,
	.param .u64 .ptr .align 1 _Z9smilarityP21similarity_parametersPcS1_PiS2_PxS3__param_1,
	.param .u64 .ptr .align 1 _Z9smilarityP21similarity_parametersPcS1_PiS2_PxS3__param_2,
	.param .u64 .ptr .align 1 _Z9smilarityP21similarity_parametersPcS1_PiS2_PxS3__param_3,
	.param .u64 .ptr .align 1 _Z9smilarityP21similarity_parametersPcS1_PiS2_PxS3__param_4,
	.param .u64 .ptr .align 1 _Z9smilarityP21similarity_parametersPcS1_PiS2_PxS3__param_5,
	.param .u64 .ptr .align 1 _Z9smilarityP21similarity_parametersPcS1_PiS2_PxS3__param_6
)
{
	.reg .pred 	%p<7>;
	.reg .b16 	%rs<3>;
	.reg .b32 	%r<19>;
	.reg .b64 	%rd<54>;

	ld.param.u64 	%rd21, [_Z9smilarityP21similarity_parametersPcS1_PiS2_PxS3__param_0];
	ld.param.u64 	%rd17, [_Z9smilarityP21similarity_parametersPcS1_PiS2_PxS3__param_2];
	ld.param.u64 	%rd18, [_Z9smilarityP21similarity_parametersPcS1_PiS2_PxS3__param_3];
	ld.param.u64 	%rd19, [_Z9smilarityP21similarity_parametersPcS1_PiS2_PxS3__param_4];
	ld.param.u64 	%rd22, [_Z9smilarityP21similarity_parametersPcS1_PiS2_PxS3__param_5];
	ld.param.u64 	%rd20, [_Z9smilarityP21similarity_parametersPcS1_PiS2_PxS3__param_6];
	cvta.to.global.u64 	%rd1, %rd22;
	cvta.to.global.u64 	%rd23, %rd21;
	ld.global.u64 	%rd24, [%rd23+56];
	mov.u32 	%r1, %ctaid.x;
	mov.u32 	%r2, %ntid.x;
	mov.u32 	%r3, %tid.x;
	mad.lo.s32 	%r4, %r1, %r2, %r3;
	cvt.u64.u32 	%rd25, %r4;
	add.s64 	%rd2, %rd24, %rd25;
	ld.global.u64 	%rd26, [%rd23+16];
	add.s64 	%rd3, %rd26, %rd2;
	ld.global.u64 	%rd4, [%rd23+40];
	ld.global.u64 	%rd5, [%rd23+32];
	ld.global.u64 	%rd6, [%rd23+24];
	ld.global.u64 	%rd7, [%rd23];
	ld.global.u64 	%rd8, [%rd23+48];
	ld.global.u64 	%rd9, [%rd23+8];
	setp.ge.s64 	%p1, %rd7, %rd8;
	@%p1 bra 	$L__BB0_2;
	sub.s64 	%rd53, %rd7, %rd2;
	add.s64 	%rd52, %rd2, -1;
	bra.uni 	$L__BB0_3;
$L__BB0_2:
	not.b64 	%rd27, %rd2;
	add.s64 	%rd53, %rd8, %rd27;
	add.s64 	%rd28, %rd7, %rd2;
	sub.s64 	%rd52, %rd28, %rd8;
$L__BB0_3:
	ld.param.u64 	%rd51, [_Z9smilarityP21similarity_parametersPcS1_PiS2_PxS3__param_1];
	cvta.to.global.u64 	%rd29, %rd18;
	add.s64 	%rd30, %rd6, %rd2;
	shl.b64 	%rd31, %rd30, 2;
	add.s64 	%rd32, %rd29, %rd31;
	ld.global.u32 	%r5, [%rd32];
	add.s32 	%r6, %r5, -4;
	add.s64 	%rd33, %rd4, %rd2;
	shl.b64 	%rd34, %rd33, 2;
	add.s64 	%rd35, %rd29, %rd34;
	ld.global.u32 	%r7, [%rd35];
	add.s32 	%r8, %r7, -4;
	cvta.to.global.u64 	%rd36, %rd51;
	add.s64 	%rd37, %rd36, %rd53;
	ld.global.u8 	%rs1, [%rd37+-1];
	cvta.to.global.u64 	%rd38, %rd17;
	add.s64 	%rd39, %rd38, %rd52;
	ld.global.u8 	%rs2, [%rd39];
	setp.eq.s16 	%p2, %rs1, %rs2;
	selp.b32 	%r9, 5, -3, %p2;
	add.s64 	%rd40, %rd5, %rd2;
	shl.b64 	%rd41, %rd40, 2;
	add.s64 	%rd42, %rd29, %rd41;
	ld.global.u32 	%r10, [%rd42];
	add.s32 	%r11, %r9, %r10;
	setp.gt.s32 	%p3, %r11, 0;
	max.s32 	%r12, %r11, 0;
	selp.b32 	%r13, 3, 0, %p3;
	setp.gt.s32 	%p4, %r6, %r12;
	max.s32 	%r14, %r6, %r12;
	selp.b32 	%r15, 1, %r13, %p4;
	setp.gt.s32 	%p5, %r8, %r14;
	max.s32 	%r16, %r8, %r14;
	selp.b32 	%r17, 2, %r15, %p5;
	shl.b64 	%rd43, %rd3, 2;
	add.s64 	%rd44, %rd29, %rd43;
	st.global.u32 	[%rd44], %r16;
	cvta.to.global.u64 	%rd45, %rd19;
	add.s64 	%rd46, %rd45, %rd43;
	st.global.u32 	[%rd46], %r17;
	ld.global.u64 	%rd47, [%rd1];
	shl.b64 	%rd48, %rd47, 2;
	add.s64 	%rd49, %rd29, %rd48;
	ld.global.u32 	%r18, [%rd49];
	setp.le.s32 	%p6, %r16, %r18;
	@%p6 bra 	$L__BB0_5;
	st.global.u64 	[%rd1], %rd3;
	cvta.to.global.u64 	%rd50, %rd20;
	st.global.u64 	[%rd50], %rd9;
$L__BB0_5:
	ret;

}


// ===== COMPILED SASS (sm_100) =====

	.target	sm_100

	.elftype	@"ET_EXEC"


//--------------------- .note.nv.tkinfo           --------------------------
	.section	.note.nv.tkinfo,"",@"SHT_NOTE"
	.sectionflags	@"SHF_NOTE_NV_TKINFO"
	.tkinfo
        /*0018*/ 	.word	0x00000002
        /*0030*/ 	.string	""
        /*0030*/ 	.string	"ptxas"
        /*0030*/ 	.string	"Cuda compilation tools, release 13.0, V13.0.88"
        /*0030*/ 	.string	"Build cuda_13.0.r13.0/compiler.36424714_0"
        /*0030*/ 	.string	"-arch sm_100 -m 64 "



//--------------------- .note.nv.cuinfo           --------------------------
	.section	.note.nv.cuinfo,"",@"SHT_NOTE"
	.sectionflags	@"SHF_NOTE_NV_CUINFO"
        /*0018*/ 	.short	0x0002
        /*001a*/ 	.short	0x0064
        /*001c*/ 	.short	0x0082
	.zero		2


//--------------------- .nv.info                  --------------------------
	.section	.nv.info,"",@"SHT_CUDA_INFO"
	.align	4


	//----- nvinfo : EIATTR_REGCOUNT
	.align		4
        /*0000*/ 	.byte	0x04, 0x2f
        /*0002*/ 	.short	(.L_1 - .L_0)
	.align		4
.L_0:
        /*0004*/ 	.word	index@(_Z9smilarityP21similarity_parametersPcS1_PiS2_PxS3_)
        /*0008*/ 	.word	0x00000016


	//----- nvinfo : EIATTR_FRAME_SIZE
	.align		4
.L_1:
        /*000c*/ 	.byte	0x04, 0x11
        /*000e*/ 	.short	(.L_3 - .L_2)
	.align		4
.L_2:
        /*0010*/ 	.word	index@(_Z9smilarityP21similarity_parametersPcS1_PiS2_PxS3_)
        /*0014*/ 	.word	0x00000000


	//----- nvinfo : EIATTR_MIN_STACK_SIZE
	.align		4
.L_3:
        /*0018*/ 	.byte	0x04, 0x12
        /*001a*/ 	.short	(.L_5 - .L_4)
	.align		4
.L_4:
        /*001c*/ 	.word	index@(_Z9smilarityP21similarity_parametersPcS1_PiS2_PxS3_)
        /*0020*/ 	.word	0x00000000
.L_5:


//--------------------- .nv.compat                --------------------------
	.section	.nv.compat,"",@"SHT_CUDA_COMPAT_INFO"
	.align	4
        /*0000*/ 	.byte	0x02, 0x09, 0x00, 0x00, 0x02, 0x02, 0x01, 0x00, 0x02, 0x05, 0x05, 0x00, 0x03, 0x07, 0x01, 0x01
        /*0010*/ 	.byte	0x02, 0x03, 0x00, 0x00, 0x02, 0x06, 0x01, 0x00, 0x04, 0x0b, 0x08, 0x00, 0x09, 0x00, 0x00, 0x00
        /*0020*/ 	.byte	0x00, 0x00, 0x00, 0x00


//--------------------- .nv.info._Z9smilarityP21similarity_parametersPcS1_PiS2_PxS3_ --------------------------
	.section	.nv.info._Z9smilarityP21similarity_parametersPcS1_PiS2_PxS3_,"",@"SHT_CUDA_INFO"
	.sectionflags	@""
	.align	4


	//----- nvinfo : EIATTR_CUDA_API_VERSION
	.align		4
        /*0000*/ 	.byte	0x04, 0x37
        /*0002*/ 	.short	(.L_7 - .L_6)
.L_6:
        /*0004*/ 	.word	0x00000082


	//----- nvinfo : EIATTR_KPARAM_INFO
	.align		4
.L_7:
        /*0008*/ 	.byte	0x04, 0x17
        /*000a*/ 	.short	(.L_9 - .L_8)
.L_8:
        /*000c*/ 	.word	0x00000000
        /*0010*/ 	.short	0x0006
        /*0012*/ 	.short	0x0030
        /*0014*/ 	.byte	0x00, 0xf5, 0x21, 0x00


	//----- nvinfo : EIATTR_KPARAM_INFO
	.align		4
.L_9:
        /*0018*/ 	.byte	0x04, 0x17
        /*001a*/ 	.short	(.L_11 - .L_10)
.L_10:
        /*001c*/ 	.word	0x00000000
        /*0020*/ 	.short	0x0005
        /*0022*/ 	.short	0x0028
        /*0024*/ 	.byte	0x00, 0xf5, 0x21, 0x00


	//----- nvinfo : EIATTR_KPARAM_INFO
	.align		4
.L_11:
        /*0028*/ 	.byte	0x04, 0x17
        /*002a*/ 	.short	(.L_13 - .L_12)
.L_12:
        /*002c*/ 	.word	0x00000000
        /*0030*/ 	.short	0x0004
        /*0032*/ 	.short	0x0020
        /*0034*/ 	.byte	0x00, 0xf5, 0x21, 0x00


	//----- nvinfo : EIATTR_KPARAM_INFO
	.align		4
.L_13:
        /*0038*/ 	.byte	0x04, 0x17
        /*003a*/ 	.short	(.L_15 - .L_14)
.L_14:
        /*003c*/ 	.word	0x00000000
        /*0040*/ 	.short	0x0003
        /*0042*/ 	.short	0x0018
        /*0044*/ 	.byte	0x00, 0xf5, 0x21, 0x00


	//----- nvinfo : EIATTR_KPARAM_INFO
	.align		4
.L_15:
        /*0048*/ 	.byte	0x04, 0x17
        /*004a*/ 	.short	(.L_17 - .L_16)
.L_16:
        /*004c*/ 	.word	0x00000000
        /*0050*/ 	.short	0x0002
        /*0052*/ 	.short	0x0010
        /*0054*/ 	.byte	0x00, 0xf5, 0x21, 0x00


	//----- nvinfo : EIATTR_KPARAM_INFO
	.align		4
.L_17:
        /*0058*/ 	.byte	0x04, 0x17
        /*005a*/ 	.short	(.L_19 - .L_18)
.L_18:
        /*005c*/ 	.word	0x00000000
        /*0060*/ 	.short	0x0001
        /*0062*/ 	.short	0x0008
        /*0064*/ 	.byte	0x00, 0xf5, 0x21, 0x00


	//----- nvinfo : EIATTR_KPARAM_INFO
	.align		4
.L_19:
        /*0068*/ 	.byte	0x04, 0x17
        /*006a*/ 	.short	(.L_21 - .L_20)
.L_20:
        /*006c*/ 	.word	0x00000000
        /*0070*/ 	.short	0x0000
        /*0072*/ 	.short	0x0000
        /*0074*/ 	.byte	0x00, 0xf5, 0x21, 0x00


	//----- nvinfo : EIATTR_SPARSE_MMA_MASK
	.align		4
.L_21:
        /*0078*/ 	.byte	0x03, 0x50
        /*007a*/ 	.short	0x0000


	//----- nvinfo : EIATTR_MAXREG_COUNT
	.align		4
        /*007c*/ 	.byte	0x03, 0x1b
        /*007e*/ 	.short	0x00ff


	//----- nvinfo : EIATTR_MERCURY_ISA_VERSION
	.align		4
        /*0080*/ 	.byte	0x03, 0x5f
        /*0082*/ 	.short	0x0101


	//----- nvinfo : EIATTR_VRC_CTA_INIT_COUNT
	.align		4
        /*0084*/ 	.byte	0x02, 0x4a
	.zero		1
	.zero		1


	//----- nvinfo : EIATTR_EXIT_INSTR_OFFSETS
	.align		4
        /*0088*/ 	.byte	0x04, 0x1c
        /*008a*/ 	.short	(.L_23 - .L_22)


	//   ....[0]....
.L_22:
        /*008c*/ 	.word	0x00000530


	//   ....[1]....
        /*0090*/ 	.word	0x00000570


	//----- nvinfo : EIATTR_CBANK_PARAM_SIZE
	.align		4
.L_23:
        /*0094*/ 	.byte	0x03, 0x19
        /*0096*/ 	.short	0x0038


	//----- nvinfo : EIATTR_PARAM_CBANK
	.align		4
        /*0098*/ 	.byte	0x04, 0x0a
        /*009a*/ 	.short	(.L_25 - .L_24)
	.align		4
.L_24:
        /*009c*/ 	.word	index@(.nv.constant0._Z9smilarityP21similarity_parametersPcS1_PiS2_PxS3_)
        /*00a0*/ 	.short	0x0380
        /*00a2*/ 	.short	0x0038


	//----- nvinfo : EIATTR_SW_WAR
	.align		4
.L_25:
        /*00a4*/ 	.byte	0x04, 0x36
        /*00a6*/ 	.short	(.L_27 - .L_26)
.L_26:
        /*00a8*/ 	.word	0x00000008
.L_27:


//--------------------- .nv.callgraph             --------------------------
	.section	.nv.callgraph,"",@"SHT_CUDA_CALLGRAPH"
	.align	4
	.sectionentsize	8
	.align		4
        /*0000*/ 	.word	0x00000000
	.align		4
        /*0004*/ 	.word	0xffffffff
	.align		4
        /*0008*/ 	.word	0x00000000
	.align		4
        /*000c*/ 	.word	0xfffffffe
	.align		4
        /*0010*/ 	.word	0x00000000
	.align		4
        /*0014*/ 	.word	0xfffffffd
	.align		4
        /*0018*/ 	.word	0x00000000
	.align		4
        /*001c*/ 	.word	0xfffffffc


//--------------------- .text._Z9smilarityP21similarity_parametersPcS1_PiS2_PxS3_ --------------------------
	.section	.text._Z9smilarityP21similarity_parametersPcS1_PiS2_PxS3_,"ax",@progbits
	.align	128
        .global         _Z9smilarityP21similarity_parametersPcS1_PiS2_PxS3_
        .type           _Z9smilarityP21similarity_parametersPcS1_PiS2_PxS3_,@function
        .size           _Z9smilarityP21similarity_parametersPcS1_PiS2_PxS3_,(.L_x_1 - _Z9smilarityP21similarity_parametersPcS1_PiS2_PxS3_)
        .other          _Z9smilarityP21similarity_parametersPcS1_PiS2_PxS3_,@"STO_CUDA_ENTRY STV_DEFAULT"
_Z9smilarityP21similarity_parametersPcS1_PiS2_PxS3_:
.text._Z9smilarityP21similarity_parametersPcS1_PiS2_PxS3_:
[----:B------:R-:W-:Y:S08]  /*0000*/  LDC R1, c[0x0][0x37c] ;  /* 0x0000df00ff017b82 */ /* 0x000ff00000000800 */
[----:B------:R-:W0:Y:S01]  /*0010*/  LDC.64 R2, c[0x0][0x380] ;  /* 0x0000e000ff027b82 */ /* 0x000e220000000a00 */
[----:B------:R-:W0:Y:S01]  /*0020*/  LDCU.64 UR4, c[0x0][0x358] ;  /* 0x00006b00ff0477ac */ /* 0x000e220008000a00 */
[----:B------:R-:W1:Y:S01]  /*0030*/  S2R R0, SR_TID.X ;  /* 0x0000000000007919 */ /* 0x000e620000002100 */
[----:B------:R-:W2:Y:S01]  /*0040*/  LDCU.128 UR8, c[0x0][0x390] ;  /* 0x00007200ff0877ac */ /* 0x000ea20008000c00 */
[----:B0-----:R-:W3:Y:S04]  /*0050*/  LDG.E.64 R12, desc[UR4][R2.64] ;  /* 0x00000004020c7981 */ /* 0x001ee8000c1e1b00 */
[----:B------:R-:W3:Y:S04]  /*0060*/  LDG.E.64 R14, desc[UR4][R2.64+0x30] ;  /* 0x00003004020e7981 */ /* 0x000ee8000c1e1b00 */
[----:B------:R-:W4:Y:S04]  /*0070*/  LDG.E.64 R4, desc[UR4][R2.64+0x38] ;  /* 0x0000380402047981 */ /* 0x000f28000c1e1b00 */
[----:B------:R-:W2:Y:S04]  /*0080*/  LDG.E.64 R10, desc[UR4][R2.64+0x20] ;  /* 0x00002004020a7981 */ /* 0x000ea8000c1e1b00 */
[----:B------:R-:W2:Y:S04]  /*0090*/  LDG.E.64 R8, desc[UR4][R2.64+0x18] ;  /* 0x0000180402087981 */ /* 0x000ea8000c1e1b00 */
[----:B------:R-:W2:Y:S01]  /*00a0*/  LDG.E.64 R6, desc[UR4][R2.64+0x28] ;  /* 0x0000280402067981 */ /* 0x000ea2000c1e1b00 */
[----:B------:R-:W1:Y:S08]  /*00b0*/  S2UR UR6, SR_CTAID.X ;  /* 0x00000000000679c3 */ /* 0x000e700000002500 */
[----:B------:R-:W1:Y:S02]  /*00c0*/  LDC R17, c[0x0][0x360] ;  /* 0x0000d800ff117b82 */ /* 0x000e640000000800 */
[----:B-1----:R-:W-:Y:S01]  /*00d0*/  IMAD R17, R17, UR6, R0 ;  /* 0x0000000611117c24 */ /* 0x002fe2000f8e0200 */
[----:B------:R-:W0:Y:S01]  /*00e0*/  LDCU.64 UR6, c[0x0][0x388] ;  /* 0x00007100ff0677ac */ /* 0x000e220008000a00 */
[----:B---3--:R-:W-:-:S04]  /*00f0*/  ISETP.GE.U32.AND P0, PT, R12, R14, PT ;  /* 0x0000000e0c00720c */ /* 0x008fc80003f06070 */
[----:B------:R-:W-:Y:S02]  /*0100*/  ISETP.GE.AND.EX P0, PT, R13, R15, PT, P0 ;  /* 0x0000000f0d00720c */ /* 0x000fe40003f06300 */
[----:B----4-:R-:W-:-:S05]  /*0110*/  IADD3 R0, P1, PT, R4, R17, RZ ;  /* 0x0000001104007210 */ /* 0x010fca0007f3e0ff */
[----:B------:R-:W-:-:S06]  /*0120*/  IMAD.X R4, RZ, RZ, R5, P1 ;  /* 0x000000ffff047224 */ /* 0x000fcc00008e0605 */
[-C--:B------:R-:W-:Y:S02]  /*0130*/  @P0 LOP3.LUT R17, RZ, R0.reuse, RZ, 0x33, !PT ;  /* 0x00000000ff110212 */ /* 0x080fe400078e33ff */
[----:B------:R-:W-:Y:S02]  /*0140*/  @!P0 IADD3 R18, P2, PT, R12, -R0, RZ ;  /* 0x800000000c128210 */ /* 0x000fe40007f5e0ff */
[----:B------:R-:W-:Y:S02]  /*0150*/  @P0 IADD3 R18, P3, PT, R14, R17, RZ ;  /* 0x000000110e120210 */ /* 0x000fe40007f7e0ff */
[----:B------:R-:W-:Y:S01]  /*0160*/  @P0 LOP3.LUT R5, RZ, R4, RZ, 0x33, !PT ;  /* 0x00000004ff050212 */ /* 0x000fe200078e33ff */
[----:B------:R-:W-:Y:S01]  /*0170*/  @!P0 IMAD.X R17, R13, 0x1, ~R4, P2 ;  /* 0x000000010d118824 */ /* 0x000fe200010e0e04 */
[----:B------:R-:W-:-:S03]  /*0180*/  @!P0 IADD3 R16, P1, PT, R0, -0x1, RZ ;  /* 0xffffffff00108810 */ /* 0x000fc60007f3e0ff */
[C---:B------:R-:W-:Y:S01]  /*0190*/  @P0 IMAD.X R17, R15.reuse, 0x1, R5, P3 ;  /* 0x000000010f110824 */ /* 0x040fe200018e0605 */
[----:B------:R-:W-:Y:S02]  /*01a0*/  @P0 IADD3 R16, P2, P3, -R14, R12, R0 ;  /* 0x0000000c0e100210 */ /* 0x000fe40007b5e100 */
[----:B------:R-:W-:Y:S02]  /*01b0*/  @!P0 IADD3.X R5, PT, PT, R4, -0x1, RZ, P1, !PT ;  /* 0xffffffff04058810 */ /* 0x000fe40000ffe4ff */
[----:B------:R-:W-:Y:S02]  /*01c0*/  @P0 IADD3.X R5, PT, PT, ~R15, R13, R4, P2, P3 ;  /* 0x0000000d0f050210 */ /* 0x000fe400017e6504 */
[----:B0-----:R-:W-:Y:S02]  /*01d0*/  IADD3 R12, P1, PT, R18, UR6, RZ ;  /* 0x00000006120c7c10 */ /* 0x001fe4000ff3e0ff */
[----:B--2---:R-:W-:Y:S02]  /*01e0*/  IADD3 R14, P0, PT, R16, UR8, RZ ;  /* 0x00000008100e7c10 */ /* 0x004fe4000ff1e0ff */
[----:B------:R-:W-:Y:S01]  /*01f0*/  IADD3.X R13, PT, PT, R17, UR7, RZ, P1, !PT ;  /* 0x00000007110d7c10 */ /* 0x000fe20008ffe4ff */
[----:B------:R-:W0:Y:S01]  /*0200*/  LDCU.64 UR6, c[0x0][0x3a0] ;  /* 0x00007400ff0677ac */ /* 0x000e220008000a00 */
[----:B------:R-:W-:-:S02]  /*0210*/  IADD3.X R15, PT, PT, R5, UR9, RZ, P0, !PT ;  /* 0x00000009050f7c10 */ /* 0x000fc400087fe4ff */
[-C--:B------:R-:W-:Y:S01]  /*0220*/  IADD3 R17, P1, PT, R10, R0.reuse, RZ ;  /* 0x000000000a117210 */ /* 0x080fe20007f3e0ff */
[----:B------:R1:W2:Y:S01]  /*0230*/  LDG.E.U8 R5, desc[UR4][R12.64+-0x1] ;  /* 0xffffff040c057981 */ /* 0x0002a2000c1e1100 */
[----:B------:R-:W-:-:S03]  /*0240*/  IADD3 R8, P0, PT, R8, R0, RZ ;  /* 0x0000000008087210 */ /* 0x000fc60007f1e0ff */
[----:B------:R-:W2:Y:S01]  /*0250*/  LDG.E.U8 R14, desc[UR4][R14.64] ;  /* 0x000000040e0e7981 */ /* 0x000ea2000c1e1100 */
[--C-:B------:R-:W-:Y:S01]  /*0260*/  IMAD.X R18, R11, 0x1, R4.reuse, P1 ;  /* 0x000000010b127824 */ /* 0x100fe200008e0604 */
[----:B------:R-:W-:Y:S01]  /*0270*/  LEA R16, P1, R17, UR10, 0x2 ;  /* 0x0000000a11107c11 */ /* 0x000fe2000f8210ff */
[----:B------:R-:W-:Y:S01]  /*0280*/  IMAD.X R9, R9, 0x1, R4, P0 ;  /* 0x0000000109097824 */ /* 0x000fe200000e0604 */
[C---:B------:R-:W-:Y:S02]  /*0290*/  LEA R10, P0, R8.reuse, UR10, 0x2 ;  /* 0x0000000a080a7c11 */ /* 0x040fe4000f8010ff */
[----:B------:R-:W-:Y:S02]  /*02a0*/  LEA.HI.X R17, R17, UR11, R18, 0x2, P1 ;  /* 0x0000000b11117c11 */ /* 0x000fe400088f1412 */
[----:B------:R-:W-:Y:S02]  /*02b0*/  LEA.HI.X R11, R8, UR11, R9, 0x2, P0 ;  /* 0x0000000b080b7c11 */ /* 0x000fe400080f1409 */
[----:B------:R-:W-:Y:S01]  /*02c0*/  IADD3 R6, P0, PT, R6, R0, RZ ;  /* 0x0000000006067210 */ /* 0x000fe20007f1e0ff */
[----:B------:R-:W3:Y:S04]  /*02d0*/  LDG.E R16, desc[UR4][R16.64] ;  /* 0x0000000410107981 */ /* 0x000ee8000c1e1900 */
[----:B------:R-:W-:Y:S01]  /*02e0*/  IMAD.X R7, R7, 0x1, R4, P0 ;  /* 0x0000000107077824 */ /* 0x000fe200000e0604 */
[----:B------:R-:W4:Y:S01]  /*02f0*/  LDG.E.64 R8, desc[UR4][R2.64+0x10] ;  /* 0x0000100402087981 */ /* 0x000f22000c1e1b00 */
[----:B-1----:R-:W-:-:S03]  /*0300*/  LEA R12, P0, R6, UR10, 0x2 ;  /* 0x0000000a060c7c11 */ /* 0x002fc6000f8010ff */
[----:B------:R1:W4:Y:S01]  /*0310*/  LDG.E R10, desc[UR4][R10.64] ;  /* 0x000000040a0a7981 */ /* 0x000322000c1e1900 */
[----:B------:R-:W-:-:S05]  /*0320*/  LEA.HI.X R13, R6, UR11, R7, 0x2, P0 ;  /* 0x0000000b060d7c11 */ /* 0x000fca00080f1407 */
[----:B------:R0:W4:Y:S01]  /*0330*/  LDG.E R12, desc[UR4][R12.64] ;  /* 0x000000040c0c7981 */ /* 0x000122000c1e1900 */
[----:B------:R-:W0:Y:S03]  /*0340*/  LDC.64 R6, c[0x0][0x3a8] ;  /* 0x0000ea00ff067b82 */ /* 0x000e260000000a00 */
[----:B------:R-:W5:Y:S01]  /*0350*/  LDG.E.64 R2, desc[UR4][R2.64+0x8] ;  /* 0x0000080402027981 */ /* 0x000f62000c1e1b00 */
[----:B--2---:R-:W-:Y:S01]  /*0360*/  ISETP.NE.AND P0, PT, R5, R14, PT ;  /* 0x0000000e0500720c */ /* 0x004fe20003f05270 */
[----:B---3--:R-:W-:-:S12]  /*0370*/  VIADD R5, R16, 0x5 ;  /* 0x0000000510057836 */ /* 0x008fd80000000000 */
[----:B------:R-:W-:Y:S01]  /*0380*/  @P0 VIADD R5, R16, 0xfffffffd ;  /* 0xfffffffd10050836 */ /* 0x000fe20000000000 */
[----:B----4-:R-:W-:-:S04]  /*0390*/  IADD3 R8, P0, PT, R8, R0, RZ ;  /* 0x0000000008087210 */ /* 0x010fc80007f1e0ff */
[----:B-1----:R-:W-:Y:S01]  /*03a0*/  VIMNMX R11, PT, PT, RZ, R5, !PT ;  /* 0x00000005ff0b7248 */ /* 0x002fe20007fe0100 */
[----:B------:R-:W-:Y:S02]  /*03b0*/  VIADD R10, R10, 0xfffffffc ;  /* 0xfffffffc0a0a7836 */ /* 0x000fe40000000000 */
[----:B------:R-:W-:Y:S01]  /*03c0*/  IMAD.X R9, R9, 0x1, R4, P0 ;  /* 0x0000000109097824 */ /* 0x000fe200000e0604 */
[----:B------:R-:W-:Y:S01]  /*03d0*/  ISETP.GT.AND P0, PT, R5, RZ, PT ;  /* 0x000000ff0500720c */ /* 0x000fe20003f04270 */
[----:B0-----:R-:W-:Y:S01]  /*03e0*/  IMAD.SHL.U32 R13, R8, 0x4, RZ ;  /* 0x00000004080d7824 */ /* 0x001fe200078e00ff */
[-C--:B------:R-:W-:Y:S01]  /*03f0*/  ISETP.GT.AND P1, PT, R10, R11.reuse, PT ;  /* 0x0000000b0a00720c */ /* 0x080fe20003f24270 */
[----:B------:R-:W-:Y:S01]  /*0400*/  VIADD R0, R12, 0xfffffffc ;  /* 0xfffffffc0c007836 */ /* 0x000fe20000000000 */
[----:B------:R-:W-:Y:S02]  /*0410*/  VIMNMX R5, PT, PT, R10, R11, !PT ;  /* 0x0000000b0a057248 */ /* 0x000fe40007fe0100 */
[----:B------:R-:W-:-:S02]  /*0420*/  SEL R4, RZ, 0x3, !P0 ;  /* 0x00000003ff047807 */ /* 0x000fc40004000000 */
[----:B------:R-:W-:Y:S02]  /*0430*/  SHF.L.U64.HI R14, R8, 0x2, R9 ;  /* 0x00000002080e7819 */ /* 0x000fe40000010209 */
[C---:B------:R-:W-:Y:S02]  /*0440*/  IADD3 R10, P2, PT, R13.reuse, UR10, RZ ;  /* 0x0000000a0d0a7c10 */ /* 0x040fe4000ff5e0ff */
[----:B------:R-:W-:Y:S02]  /*0450*/  IADD3 R12, P3, PT, R13, UR6, RZ ;  /* 0x000000060d0c7c10 */ /* 0x000fe4000ff7e0ff */
[----:B------:R-:W-:Y:S02]  /*0460*/  SEL R4, R4, 0x1, !P1 ;  /* 0x0000000104047807 */ /* 0x000fe40004800000 */
[----:B------:R-:W-:Y:S02]  /*0470*/  ISETP.GT.AND P0, PT, R0, R5, PT ;  /* 0x000000050000720c */ /* 0x000fe40003f04270 */
[----:B------:R-:W-:-:S02]  /*0480*/  IADD3.X R11, PT, PT, R14, UR11, RZ, P2, !PT ;  /* 0x0000000b0e0b7c10 */ /* 0x000fc400097fe4ff */
[----:B------:R-:W-:Y:S02]  /*0490*/  VIMNMX R17, PT, PT, R0, R5, !PT ;  /* 0x0000000500117248 */ /* 0x000fe40007fe0100 */
[----:B------:R-:W-:Y:S02]  /*04a0*/  IADD3.X R13, PT, PT, R14, UR7, RZ, P3, !PT ;  /* 0x000000070e0d7c10 */ /* 0x000fe40009ffe4ff */
[----:B------:R-:W-:Y:S01]  /*04b0*/  SEL R19, R4, 0x2, !P0 ;  /* 0x0000000204137807 */ /* 0x000fe20004000000 */
[----:B------:R0:W-:Y:S04]  /*04c0*/  STG.E desc[UR4][R10.64], R17 ;  /* 0x000000110a007986 */ /* 0x0001e8000c101904 */
[----:B------:R0:W-:Y:S04]  /*04d0*/  STG.E desc[UR4][R12.64], R19 ;  /* 0x000000130c007986 */ /* 0x0001e8000c101904 */
[----:B------:R-:W2:Y:S02]  /*04e0*/  LDG.E.64 R4, desc[UR4][R6.64] ;  /* 0x0000000406047981 */ /* 0x000ea4000c1e1b00 */
[----:B--2---:R-:W-:-:S04]  /*04f0*/  LEA R14, P0, R4, UR10, 0x2 ;  /* 0x0000000a040e7c11 */ /* 0x004fc8000f8010ff */
[----:B------:R-:W-:-:S05]  /*0500*/  LEA.HI.X R15, R4, UR11, R5, 0x2, P0 ;  /* 0x0000000b040f7c11 */ /* 0x000fca00080f1405 */
[----:B------:R-:W2:Y:S02]  /*0510*/  LDG.E R14, desc[UR4][R14.64] ;  /* 0x000000040e0e7981 */ /* 0x000ea4000c1e1900 */
[----:B--2---:R-:W-:-:S13]  /*0520*/  ISETP.GT.AND P0, PT, R17, R14, PT ;  /* 0x0000000e1100720c */ /* 0x004fda0003f04270 */
[----:B0-----:R-:W-:Y:S05]  /*0530*/  @!P0 EXIT ;  /* 0x000000000000894d */ /* 0x001fea0003800000 */
[----:B------:R-:W0:Y:S01]  /*0540*/  LDC.64 R4, c[0x0][0x3b0] ;  /* 0x0000ec00ff047b82 */ /* 0x000e220000000a00 */
[----:B------:R-:W-:Y:S04]  /*0550*/  STG.E.64 desc[UR4][R6.64], R8 ;  /* 0x0000000806007986 */ /* 0x000fe8000c101b04 */
[----:B0----5:R-:W-:Y:S01]  /*0560*/  STG.E.64 desc[UR4][R4.64], R2 ;  /* 0x0000000204007986 */ /* 0x021fe2000c101b04 */
[----:B------:R-:W-:Y:S05]  /*0570*/  EXIT ;  /* 0x000000000000794d */ /* 0x000fea0003800000 */
.L_x_0:
[----:B------:R-:W-:-:S00]  /*0580*/  BRA `(.L_x_0) ;  /* 0xfffffffc00fc7947 */ /* 0x000fc0000383ffff */
[----:B------:R-:W-:-:S00]  /*0590*/  NOP ;  /* 0x0000000000007918 */ /* 0x000fc00000000000 */
        /* <DEDUP_REMOVED lines=14> */
.L_x_1:


//--------------------- .nv.shared.reserved.0     --------------------------
	.section	.nv.shared.reserved.0,"aw",@nobits
	.weak		__nv_reservedSMEM_offset_0_alias
	.size		__nv_reservedSMEM_offset_0_alias, 0, 64
	.other		__nv_reservedSMEM_offset_0_alias,@"STO_CUDA_RESERVED_SHARED STV_DEFAULT"
__nv_reservedSMEM_offset_0_alias:
	.zero		0
	.zero		64


//--------------------- .nv.constant0._Z9smilarityP21similarity_parametersPcS1_PiS2_PxS3_ --------------------------
	.section	.nv.constant0._Z9smilarityP21similarity_parametersPcS1_PiS2_PxS3_,"a",@progbits
	.sectionflags	@""
	.align	4
.nv.constant0._Z9smilarityP21similarity_parametersPcS1_PiS2_PxS3_:
	.zero		952


//--------------------- SYMBOLS --------------------------

	.type		.nv.reservedSmem.offset0,@object
	.size		.nv.reservedSmem.offset0,0x4
